	.version 2.3
	.target sm_20
	.address_size 64
	// compiled with /usr/local/cuda/open64/lib//be
	// nvopencc 4.0 built on 2011-02-18

	//-----------------------------------------------------------
	// Compiling /tmp/tmpxft_0000180c_00000000-9_find_ellipse_kernel.cpp3.i (/tmp/ccBI#.UuwsDv)
	//-----------------------------------------------------------

	//-----------------------------------------------------------
	// Options:
	//-----------------------------------------------------------
	//  Target:ptx, ISA:sm_20, Endian:little, Pointer Size:64
	//  -O3	(Optimization level)
	//  -g0	(Debug level)
	//  -m2	(Report advisories)
	//-----------------------------------------------------------

	.file	1	"<command-line>"
	.file	2	"/tmp/tmpxft_0000180c_00000000-8_find_ellipse_kernel.cudafe2.gpu"
	.file	3	"/usr/lib/x86_64-linux-gnu/gcc/x86_64-linux-gnu/4.5.2/include/stddef.h"
	.file	4	"/usr/local/cuda/bin/../include/crt/device_runtime.h"
	.file	5	"/usr/local/cuda/bin/../include/host_defines.h"
	.file	6	"/usr/local/cuda/bin/../include/builtin_types.h"
	.file	7	"/usr/local/cuda/bin/../include/device_types.h"
	.file	8	"/usr/local/cuda/bin/../include/driver_types.h"
	.file	9	"/usr/local/cuda/bin/../include/surface_types.h"
	.file	10	"/usr/local/cuda/bin/../include/texture_types.h"
	.file	11	"/usr/local/cuda/bin/../include/vector_types.h"
	.file	12	"/usr/local/cuda/bin/../include/device_launch_parameters.h"
	.file	13	"/usr/local/cuda/bin/../include/crt/storage_class.h"
	.file	14	"/usr/include/bits/types.h"
	.file	15	"/usr/include/time.h"
	.file	16	"find_ellipse_kernel.cu"
	.file	17	"/usr/local/cuda/bin/../include/common_functions.h"
	.file	18	"/usr/local/cuda/bin/../include/math_functions.h"
	.file	19	"/usr/local/cuda/bin/../include/math_constants.h"
	.file	20	"/usr/local/cuda/bin/../include/device_functions.h"
	.file	21	"/usr/local/cuda/bin/../include/sm_11_atomic_functions.h"
	.file	22	"/usr/local/cuda/bin/../include/sm_12_atomic_functions.h"
	.file	23	"/usr/local/cuda/bin/../include/sm_13_double_functions.h"
	.file	24	"/usr/local/cuda/bin/../include/sm_20_atomic_functions.h"
	.file	25	"/usr/local/cuda/bin/../include/sm_20_intrinsics.h"
	.file	26	"/usr/local/cuda/bin/../include/surface_functions.h"
	.file	27	"/usr/local/cuda/bin/../include/texture_fetch_functions.h"
	.file	28	"/usr/local/cuda/bin/../include/math_functions_dbl_ptx3.h"

	.const .align 4 .b8 c_sin_angle[600];
	.const .align 4 .b8 c_cos_angle[600];
	.const .align 4 .b8 c_tX[4200];
	.const .align 4 .b8 c_tY[4200];
	.global .texref t_grad_x;
	.global .texref t_grad_y;

	.entry _Z12GICOV_kerneliPf (
		.param .s32 __cudaparm__Z12GICOV_kerneliPf_grad_m,
		.param .u64 __cudaparm__Z12GICOV_kerneliPf_gicov)
	{
	.reg .u32 %r<35>;
	.reg .u64 %rd<17>;
	.reg .f32 %f<30>;
	.reg .pred %p<5>;
	.loc	16	32	0
$LDWbegin__Z12GICOV_kerneliPf:
	mov.u32 	%r1, %tid.x;
	add.s32 	%r2, %r1, 22;
	mov.u32 	%r3, %ctaid.x;
	add.s32 	%r4, %r3, 22;
	mov.s64 	%rd1, 0;
	ld.param.s32 	%r5, [__cudaparm__Z12GICOV_kerneliPf_grad_m];
	mov.s32 	%r6, 0;
	mov.f32 	%f1, 0f00000000;     	// 0
	mov.u64 	%rd2, c_tY;
	mov.u64 	%rd3, c_cos_angle;
	mov.u64 	%rd4, c_tX;
	mov.u64 	%rd5, c_sin_angle;
$Lt_0_3586:
 //<loop> Loop body line 32, nesting depth: 1, iterations: 7
	mov.s32 	%r7, 1;
	mov.s64 	%rd6, %rd1;
	mov.s64 	%rd7, %rd3;
	mov.s64 	%rd8, %rd5;
	mul.lo.u64 	%rd9, %rd6, 4;
	add.u64 	%rd10, %rd9, %rd2;
	add.u64 	%rd11, %rd9, %rd4;
	mov.f32 	%f2, 0f00000000;     	// 0
	mov.f32 	%f3, 0f00000000;     	// 0
	mov.f32 	%f4, 0f00000000;     	// 0
$Lt_0_4354:
 //<loop> Loop body line 32, nesting depth: 2, iterations: 150
	ld.const.s32 	%r8, [%rd10+0];
	ld.const.s32 	%r9, [%rd11+0];
	add.s32 	%r10, %r8, %r1;
	add.s32 	%r11, %r9, %r3;
	add.s32 	%r12, %r11, 22;
	mul.lo.s32 	%r13, %r12, %r5;
	add.s32 	%r14, %r10, %r13;
	add.s32 	%r15, %r14, 22;
	mov.u32 	%r16, %r15;
	mov.s32 	%r17, 0;
	mov.u32 	%r18, %r17;
	mov.s32 	%r19, 0;
	mov.u32 	%r20, %r19;
	mov.s32 	%r21, 0;
	mov.u32 	%r22, %r21;
	tex.1d.v4.f32.s32 {%f5,%f6,%f7,%f8},[t_grad_x,{%r16,%r18,%r20,%r22}];
	.loc	16	56	0
	mov.f32 	%f9, %f5;
	mov.u32 	%r23, %r15;
	mov.s32 	%r24, 0;
	mov.u32 	%r25, %r24;
	mov.s32 	%r26, 0;
	mov.u32 	%r27, %r26;
	mov.s32 	%r28, 0;
	mov.u32 	%r29, %r28;
	tex.1d.v4.f32.s32 {%f10,%f11,%f12,%f13},[t_grad_y,{%r23,%r25,%r27,%r29}];
	mov.f32 	%f14, %f10;
	.loc	16	60	0
	ld.const.f32 	%f15, [%rd7+0];
	ld.const.f32 	%f16, [%rd8+0];
	mul.f32 	%f17, %f15, %f9;
	fma.rn.f32 	%f18, %f16, %f14, %f17;
	add.f32 	%f4, %f18, %f4;
	.loc	16	63	0
	sub.f32 	%f19, %f18, %f2;
	.loc	16	64	0
	cvt.rn.f32.s32 	%f20, %r7;
	div.rn.f32 	%f21, %f19, %f20;
	add.f32 	%f2, %f2, %f21;
	.loc	16	65	0
	sub.f32 	%f22, %f18, %f2;
	fma.rn.f32 	%f3, %f19, %f22, %f3;
	add.u64 	%rd11, %rd11, 4;
	add.u64 	%rd10, %rd10, 4;
	add.s32 	%r7, %r7, 1;
	add.u64 	%rd8, %rd8, 4;
	add.u64 	%rd7, %rd7, 4;
	mov.u32 	%r30, 151;
	setp.ne.s32 	%p1, %r7, %r30;
	@%p1 bra 	$Lt_0_4354;
	.loc	16	75	0
	mov.f32 	%f23, 0f43160000;    	// 150
	div.rn.f32 	%f24, %f4, %f23;
	mov.f32 	%f25, 0f43150000;    	// 149
	div.rn.f32 	%f26, %f3, %f25;
	mul.f32 	%f27, %f24, %f24;
	div.rn.f32 	%f28, %f27, %f26;
	setp.gt.f32 	%p2, %f28, %f1;
	@!%p2 bra 	$Lt_0_4866;
	mov.f32 	%f1, %f28;
$Lt_0_4866:
	add.s32 	%r6, %r6, 1;
	add.s64 	%rd1, %rd6, 150;
	mov.u32 	%r31, 7;
	setp.ne.s32 	%p3, %r6, %r31;
	@%p3 bra 	$Lt_0_3586;
	.loc	16	79	0
	ld.param.u64 	%rd12, [__cudaparm__Z12GICOV_kerneliPf_gicov];
	mul.lo.s32 	%r32, %r4, %r5;
	add.s32 	%r33, %r1, %r32;
	cvt.s64.s32 	%rd13, %r33;
	mul.wide.s32 	%rd14, %r33, 4;
	add.u64 	%rd15, %rd12, %rd14;
	st.global.f32 	[%rd15+88], %f1;
	.loc	16	80	0
	exit;
$LDWend__Z12GICOV_kerneliPf:
	} // _Z12GICOV_kerneliPf
	.const .align 4 .b8 c_strel[2500];
	.global .texref t_img;

	.entry _Z13dilate_kerneliiiiPf (
		.param .s32 __cudaparm__Z13dilate_kerneliiiiPf_img_m,
		.param .s32 __cudaparm__Z13dilate_kerneliiiiPf_img_n,
		.param .s32 __cudaparm__Z13dilate_kerneliiiiPf_strel_m,
		.param .s32 __cudaparm__Z13dilate_kerneliiiiPf_strel_n,
		.param .u64 __cudaparm__Z13dilate_kerneliiiiPf_dilated)
	{
	.reg .u32 %r<64>;
	.reg .u64 %rd<10>;
	.reg .f32 %f<10>;
	.reg .pred %p<10>;
	.loc	16	146	0
$LDWbegin__Z13dilate_kerneliiiiPf:
	mov.u32 	%r1, %ctaid.x;
	mov.u32 	%r2, %ntid.x;
	mul.lo.u32 	%r3, %r1, %r2;
	mov.u32 	%r4, %tid.x;
	add.u32 	%r5, %r4, %r3;
	ld.param.s32 	%r6, [__cudaparm__Z13dilate_kerneliiiiPf_img_m];
	div.s32 	%r7, %r5, %r6;
	ld.param.s32 	%r8, [__cudaparm__Z13dilate_kerneliiiiPf_strel_m];
	mov.u32 	%r9, 0;
	setp.le.s32 	%p1, %r8, %r9;
	@%p1 bra 	$Lt_1_8450;
	ld.param.s32 	%r10, [__cudaparm__Z13dilate_kerneliiiiPf_strel_n];
	shr.s32 	%r11, %r10, 31;
	mov.s32 	%r12, 1;
	and.b32 	%r13, %r11, %r12;
	add.s32 	%r14, %r13, %r10;
	shr.s32 	%r15, %r14, 1;
	mov.s32 	%r16, %r8;
	shr.s32 	%r17, %r8, 31;
	mov.s32 	%r18, 1;
	and.b32 	%r19, %r17, %r18;
	add.s32 	%r20, %r19, %r8;
	shr.s32 	%r21, %r20, 1;
	rem.s32 	%r22, %r5, %r6;
	sub.s32 	%r23, %r22, %r21;
	mov.s32 	%r24, %r23;
	add.s32 	%r25, %r23, %r8;
	ld.param.s32 	%r26, [__cudaparm__Z13dilate_kerneliiiiPf_img_n];
	mov.s32 	%r27, 0;
	mov.f32 	%f1, 0f00000000;     	// 0
	mov.u64 	%rd1, c_strel;
	mov.s32 	%r28, %r16;
$Lt_1_6402:
 //<loop> Loop body line 146, nesting depth: 1, estimated iterations: unknown
	mov.s32 	%r29, 0;
	set.ge.u32.s32 	%r30, %r24, %r29;
	neg.s32 	%r31, %r30;
	set.lt.u32.s32 	%r32, %r24, %r6;
	neg.s32 	%r33, %r32;
	and.b32 	%r34, %r31, %r33;
	mov.u32 	%r35, 0;
	setp.eq.s32 	%p2, %r34, %r35;
	@%p2 bra 	$Lt_1_7170;
	mov.u32 	%r36, 0;
	setp.le.s32 	%p3, %r10, %r36;
	@%p3 bra 	$Lt_1_7170;
	mov.s32 	%r37, %r10;
	sub.s32 	%r38, %r7, %r15;
	mov.s32 	%r39, %r38;
	add.s32 	%r40, %r38, %r10;
	mov.s32 	%r41, 0;
	mov.s32 	%r42, %r37;
$Lt_1_7682:
 //<loop> Loop body line 146, nesting depth: 2, estimated iterations: unknown
	.loc	16	167	0
	mov.s32 	%r43, 0;
	set.ge.u32.s32 	%r44, %r39, %r43;
	neg.s32 	%r45, %r44;
	set.lt.u32.s32 	%r46, %r39, %r26;
	neg.s32 	%r47, %r46;
	and.b32 	%r48, %r45, %r47;
	mov.u32 	%r49, 0;
	setp.eq.s32 	%p4, %r48, %r49;
	@%p4 bra 	$Lt_1_8962;
	mul.lo.s32 	%r50, %r10, %r27;
	add.s32 	%r51, %r41, %r50;
	cvt.s64.s32 	%rd2, %r51;
	mul.wide.s32 	%rd3, %r51, 4;
	add.u64 	%rd4, %rd1, %rd3;
	ld.const.f32 	%f2, [%rd4+0];
	mov.f32 	%f3, 0f00000000;     	// 0
	setp.neu.f32 	%p5, %f2, %f3;
	@!%p5 bra 	$Lt_1_8962;
	mul.lo.s32 	%r52, %r39, %r6;
	add.s32 	%r53, %r24, %r52;
	mov.u32 	%r54, %r53;
	mov.s32 	%r55, 0;
	mov.u32 	%r56, %r55;
	mov.s32 	%r57, 0;
	mov.u32 	%r58, %r57;
	mov.s32 	%r59, 0;
	mov.u32 	%r60, %r59;
	tex.1d.v4.f32.s32 {%f4,%f5,%f6,%f7},[t_img,{%r54,%r56,%r58,%r60}];
	.loc	16	175	0
	mov.f32 	%f8, %f4;
	.loc	16	174	0
	setp.gt.f32 	%p6, %f8, %f1;
	selp.f32 	%f1, %f8, %f1, %p6;
$Lt_1_8962:
$L_1_5378:
	add.s32 	%r41, %r41, 1;
	add.s32 	%r39, %r39, 1;
	setp.ne.s32 	%p7, %r39, %r40;
	@%p7 bra 	$Lt_1_7682;
$Lt_1_7170:
$Lt_1_6658:
	add.s32 	%r27, %r27, 1;
	add.s32 	%r24, %r24, 1;
	setp.ne.s32 	%p8, %r24, %r25;
	@%p8 bra 	$Lt_1_6402;
	bra.uni 	$Lt_1_5890;
$Lt_1_8450:
	rem.s32 	%r22, %r5, %r6;
	ld.param.s32 	%r26, [__cudaparm__Z13dilate_kerneliiiiPf_img_n];
	mov.f32 	%f1, 0f00000000;     	// 0
$Lt_1_5890:
	.loc	16	183	0
	ld.param.u64 	%rd5, [__cudaparm__Z13dilate_kerneliiiiPf_dilated];
	mul.lo.s32 	%r61, %r22, %r26;
	add.s32 	%r62, %r7, %r61;
	cvt.s64.s32 	%rd6, %r62;
	mul.wide.s32 	%rd7, %r62, 4;
	add.u64 	%rd8, %rd5, %rd7;
	st.global.f32 	[%rd8+0], %f1;
	.loc	16	184	0
	exit;
$LDWend__Z13dilate_kerneliiiiPf:
	} // _Z13dilate_kerneliiiiPf



// ===== COMPILED SASS (sm_100) =====

	.target	sm_100

	.elftype	@"ET_EXEC"


//--------------------- .note.nv.tkinfo           --------------------------
	.section	.note.nv.tkinfo,"",@"SHT_NOTE"
	.sectionflags	@"SHF_NOTE_NV_TKINFO"
	.tkinfo
        /*0018*/ 	.word	0x00000002
        /*0030*/ 	.string	""
        /*0030*/ 	.string	"ptxas"
        /*0030*/ 	.string	"Cuda compilation tools, release 13.0, V13.0.88"
        /*0030*/ 	.string	"Build cuda_13.0.r13.0/compiler.36424714_0"
        /*0030*/ 	.string	"-arch sm_100 "



//--------------------- .note.nv.cuinfo           --------------------------
	.section	.note.nv.cuinfo,"",@"SHT_NOTE"
	.sectionflags	@"SHF_NOTE_NV_CUINFO"
        /*0018*/ 	.short	0x0002
        /*001a*/ 	.short	0x0014
        /*001c*/ 	.short	0x0082
	.zero		2


//--------------------- .nv.info                  --------------------------
	.section	.nv.info,"",@"SHT_CUDA_INFO"
	.align	4


	//----- nvinfo : EIATTR_REGCOUNT
	.align		4
        /*0000*/ 	.byte	0x04, 0x2f
        /*0002*/ 	.short	(.L_6 - .L_5)
	.align		4
.L_5:
        /*0004*/ 	.word	index@(_Z12GICOV_kerneliPf)
        /*0008*/ 	.word	0x00000016


	//----- nvinfo : EIATTR_FRAME_SIZE
	.align		4
.L_6:
        /*000c*/ 	.byte	0x04, 0x11
        /*000e*/ 	.short	(.L_8 - .L_7)
	.align		4
.L_7:
        /*0010*/ 	.word	index@($__internal_0_$__cuda_sm3x_div_rn_noftz_f32_slowpath)
        /*0014*/ 	.word	0x00000000


	//----- nvinfo : EIATTR_FRAME_SIZE
	.align		4
.L_8:
        /*0018*/ 	.byte	0x04, 0x11
        /*001a*/ 	.short	(.L_10 - .L_9)
	.align		4
.L_9:
        /*001c*/ 	.word	index@(_Z12GICOV_kerneliPf)
        /*0020*/ 	.word	0x00000000


	//----- nvinfo : EIATTR_REGCOUNT
	.align		4
.L_10:
        /*0024*/ 	.byte	0x04, 0x2f
        /*0026*/ 	.short	(.L_12 - .L_11)
	.align		4
.L_11:
        /*0028*/ 	.word	index@(_Z13dilate_kerneliiiiPf)
        /*002c*/ 	.word	0x00000011


	//----- nvinfo : EIATTR_FRAME_SIZE
	.align		4
.L_12:
        /*0030*/ 	.byte	0x04, 0x11
        /*0032*/ 	.short	(.L_14 - .L_13)
	.align		4
.L_13:
        /*0034*/ 	.word	index@(_Z13dilate_kerneliiiiPf)
        /*0038*/ 	.word	0x00000000


	//----- nvinfo : EIATTR_MIN_STACK_SIZE
	.align		4
.L_14:
        /*003c*/ 	.byte	0x04, 0x12
        /*003e*/ 	.short	(.L_16 - .L_15)
	.align		4
.L_15:
        /*0040*/ 	.word	index@(_Z13dilate_kerneliiiiPf)
        /*0044*/ 	.word	0x00000000


	//----- nvinfo : EIATTR_MIN_STACK_SIZE
	.align		4
.L_16:
        /*0048*/ 	.byte	0x04, 0x12
        /*004a*/ 	.short	(.L_18 - .L_17)
	.align		4
.L_17:
        /*004c*/ 	.word	index@(_Z12GICOV_kerneliPf)
        /*0050*/ 	.word	0x00000000
.L_18:


//--------------------- .nv.compat                --------------------------
	.section	.nv.compat,"",@"SHT_CUDA_COMPAT_INFO"
	.align	4
        /*0000*/ 	.byte	0x02, 0x09, 0x00, 0x00, 0x02, 0x02, 0x02, 0x00, 0x02, 0x05, 0x05, 0x00, 0x03, 0x07, 0x01, 0x01
        /*0010*/ 	.byte	0x02, 0x03, 0x00, 0x00, 0x02, 0x06, 0x01, 0x00, 0x04, 0x0b, 0x08, 0x00, 0x01, 0x00, 0x00, 0x00
        /*0020*/ 	.byte	0x00, 0x00, 0x00, 0x00


//--------------------- .nv.info._Z13dilate_kerneliiiiPf --------------------------
	.section	.nv.info._Z13dilate_kerneliiiiPf,"",@"SHT_CUDA_INFO"
	.sectionflags	@""
	.align	4


	//----- nvinfo : EIATTR_CUDA_API_VERSION
	.align		4
        /*0000*/ 	.byte	0x04, 0x37
        /*0002*/ 	.short	(.L_20 - .L_19)
.L_19:
        /*0004*/ 	.word	0x00000082


	//----- nvinfo : EIATTR_KPARAM_INFO
	.align		4
.L_20:
        /*0008*/ 	.byte	0x04, 0x17
        /*000a*/ 	.short	(.L_22 - .L_21)
.L_21:
        /*000c*/ 	.word	0x00000000
        /*0010*/ 	.short	0x0004
        /*0012*/ 	.short	0x0010
        /*0014*/ 	.byte	0x00, 0xf0, 0x21, 0x00


	//----- nvinfo : EIATTR_KPARAM_INFO
	.align		4
.L_22:
        /*0018*/ 	.byte	0x04, 0x17
        /*001a*/ 	.short	(.L_24 - .L_23)
.L_23:
        /*001c*/ 	.word	0x00000000
        /*0020*/ 	.short	0x0003
        /*0022*/ 	.short	0x000c
        /*0024*/ 	.byte	0x00, 0xf0, 0x11, 0x00


	//----- nvinfo : EIATTR_KPARAM_INFO
	.align		4
.L_24:
        /*0028*/ 	.byte	0x04, 0x17
        /*002a*/ 	.short	(.L_26 - .L_25)
.L_25:
        /*002c*/ 	.word	0x00000000
        /*0030*/ 	.short	0x0002
        /*0032*/ 	.short	0x0008
        /*0034*/ 	.byte	0x00, 0xf0, 0x11, 0x00


	//----- nvinfo : EIATTR_KPARAM_INFO
	.align		4
.L_26:
        /*0038*/ 	.byte	0x04, 0x17
        /*003a*/ 	.short	(.L_28 - .L_27)
.L_27:
        /*003c*/ 	.word	0x00000000
        /*0040*/ 	.short	0x0001
        /*0042*/ 	.short	0x0004
        /*0044*/ 	.byte	0x00, 0xf0, 0x11, 0x00


	//----- nvinfo : EIATTR_KPARAM_INFO
	.align		4
.L_28:
        /*0048*/ 	.byte	0x04, 0x17
        /*004a*/ 	.short	(.L_30 - .L_29)
.L_29:
        /*004c*/ 	.word	0x00000000
        /*0050*/ 	.short	0x0000
        /*0052*/ 	.short	0x0000
        /*0054*/ 	.byte	0x00, 0xf0, 0x11, 0x00


	//----- nvinfo : EIATTR_SPARSE_MMA_MASK
	.align		4
.L_30:
        /*0058*/ 	.byte	0x03, 0x50
        /*005a*/ 	.short	0x0000


	//----- nvinfo : EIATTR_MAXREG_COUNT
	.align		4
        /*005c*/ 	.byte	0x03, 0x1b
        /*005e*/ 	.short	0x00ff


	//----- nvinfo : EIATTR_MERCURY_ISA_VERSION
	.align		4
        /*0060*/ 	.byte	0x03, 0x5f
        /*0062*/ 	.short	0x0101


	//----- nvinfo : EIATTR_VRC_CTA_INIT_COUNT
	.align		4
        /*0064*/ 	.byte	0x02, 0x4a
	.zero		1
	.zero		1


	//----- nvinfo : EIATTR_EXIT_INSTR_OFFSETS
	.align		4
        /*0068*/ 	.byte	0x04, 0x1c
        /*006a*/ 	.short	(.L_32 - .L_31)


	//   ....[0]....
.L_31:
        /*006c*/ 	.word	0x000006e0


	//----- nvinfo : EIATTR_CRS_STACK_SIZE
	.align		4
.L_32:
        /*0070*/ 	.byte	0x04, 0x1e
        /*0072*/ 	.short	(.L_34 - .L_33)
.L_33:
        /*0074*/ 	.word	0x00000000


	//----- nvinfo : EIATTR_CBANK_PARAM_SIZE
	.align		4
.L_34:
        /*0078*/ 	.byte	0x03, 0x19
        /*007a*/ 	.short	0x0018


	//----- nvinfo : EIATTR_PARAM_CBANK
	.align		4
        /*007c*/ 	.byte	0x04, 0x0a
        /*007e*/ 	.short	(.L_36 - .L_35)
	.align		4
.L_35:
        /*0080*/ 	.word	index@(.nv.constant0._Z13dilate_kerneliiiiPf)
        /*0084*/ 	.short	0x0380
        /*0086*/ 	.short	0x0018


	//----- nvinfo : EIATTR_SW_WAR
	.align		4
.L_36:
        /*0088*/ 	.byte	0x04, 0x36
        /*008a*/ 	.short	(.L_38 - .L_37)
.L_37:
        /*008c*/ 	.word	0x00000008


	//----- nvinfo : EIATTR_BINDLESS_TEXTURE_BANK
	.align		4
.L_38:
        /*0090*/ 	.byte	0x02, 0x15
	.zero		1
	.zero		1


	//----- nvinfo : EIATTR_BINDLESS_SURFACE_BANK
	.align		4
        /*0094*/ 	.byte	0x02, 0x16
	.zero		1
	.zero		1


//--------------------- .nv.info._Z12GICOV_kerneliPf --------------------------
	.section	.nv.info._Z12GICOV_kerneliPf,"",@"SHT_CUDA_INFO"
	.sectionflags	@""
	.align	4


	//----- nvinfo : EIATTR_CUDA_API_VERSION
	.align		4
        /*0000*/ 	.byte	0x04, 0x37
        /*0002*/ 	.short	(.L_40 - .L_39)
.L_39:
        /*0004*/ 	.word	0x00000082


	//----- nvinfo : EIATTR_KPARAM_INFO
	.align		4
.L_40:
        /*0008*/ 	.byte	0x04, 0x17
        /*000a*/ 	.short	(.L_42 - .L_41)
.L_41:
        /*000c*/ 	.word	0x00000000
        /*0010*/ 	.short	0x0001
        /*0012*/ 	.short	0x0008
        /*0014*/ 	.byte	0x00, 0xf0, 0x21, 0x00


	//----- nvinfo : EIATTR_KPARAM_INFO
	.align		4
.L_42:
        /*0018*/ 	.byte	0x04, 0x17
        /*001a*/ 	.short	(.L_44 - .L_43)
.L_43:
        /*001c*/ 	.word	0x00000000
        /*0020*/ 	.short	0x0000
        /*0022*/ 	.short	0x0000
        /*0024*/ 	.byte	0x00, 0xf0, 0x11, 0x00


	//----- nvinfo : EIATTR_SPARSE_MMA_MASK
	.align		4
.L_44:
        /*0028*/ 	.byte	0x03, 0x50
        /*002a*/ 	.short	0x0000


	//----- nvinfo : EIATTR_MAXREG_COUNT
	.align		4
        /*002c*/ 	.byte	0x03, 0x1b
        /*002e*/ 	.short	0x00ff


	//----- nvinfo : EIATTR_MERCURY_ISA_VERSION
	.align		4
        /*0030*/ 	.byte	0x03, 0x5f
        /*0032*/ 	.short	0x0101


	//----- nvinfo : EIATTR_VRC_CTA_INIT_COUNT
	.align		4
        /*0034*/ 	.byte	0x02, 0x4a
	.zero		1
	.zero		1


	//----- nvinfo : EIATTR_EXIT_INSTR_OFFSETS
	.align		4
        /*0038*/ 	.byte	0x04, 0x1c
        /*003a*/ 	.short	(.L_46 - .L_45)


	//   ....[0]....
.L_45:
        /*003c*/ 	.word	0x00000740


	//----- nvinfo : EIATTR_CRS_STACK_SIZE
	.align		4
.L_46:
        /*0040*/ 	.byte	0x04, 0x1e
        /*0042*/ 	.short	(.L_48 - .L_47)
.L_47:
        /*0044*/ 	.word	0x00000000


	//----- nvinfo : EIATTR_CBANK_PARAM_SIZE
	.align		4
.L_48:
        /*0048*/ 	.byte	0x03, 0x19
        /*004a*/ 	.short	0x0010


	//----- nvinfo : EIATTR_PARAM_CBANK
	.align		4
        /*004c*/ 	.byte	0x04, 0x0a
        /*004e*/ 	.short	(.L_50 - .L_49)
	.align		4
.L_49:
        /*0050*/ 	.word	index@(.nv.constant0._Z12GICOV_kerneliPf)
        /*0054*/ 	.short	0x0380
        /*0056*/ 	.short	0x0010


	//----- nvinfo : EIATTR_SW_WAR
	.align		4
.L_50:
        /*0058*/ 	.byte	0x04, 0x36
        /*005a*/ 	.short	(.L_52 - .L_51)
.L_51:
        /*005c*/ 	.word	0x00000008


	//----- nvinfo : EIATTR_BINDLESS_TEXTURE_BANK
	.align		4
.L_52:
        /*0060*/ 	.byte	0x02, 0x15
	.zero		1
	.zero		1


	//----- nvinfo : EIATTR_BINDLESS_SURFACE_BANK
	.align		4
        /*0064*/ 	.byte	0x02, 0x16
	.zero		1
	.zero		1


//--------------------- .nv.callgraph             --------------------------
	.section	.nv.callgraph,"",@"SHT_CUDA_CALLGRAPH"
	.align	4
	.sectionentsize	8
	.align		4
        /*0000*/ 	.word	0x00000000
	.align		4
        /*0004*/ 	.word	0xffffffff
	.align		4
        /*0008*/ 	.word	0x00000000
	.align		4
        /*000c*/ 	.word	0xfffffffe
	.align		4
        /*0010*/ 	.word	0x00000000
	.align		4
        /*0014*/ 	.word	0xfffffffd
	.align		4
        /*0018*/ 	.word	0x00000000
	.align		4
        /*001c*/ 	.word	0xfffffffc


//--------------------- .nv.constant3             --------------------------
	.section	.nv.constant3,"a",@progbits
	.align	4
.nv.constant3:
	.type		c_sin_angle,@object
	.size		c_sin_angle,(c_cos_angle - c_sin_angle)
c_sin_angle:
	.zero		600
	.type		c_cos_angle,@object
	.size		c_cos_angle,(c_tX - c_cos_angle)
c_cos_angle:
	.zero		600
	.type		c_tX,@object
	.size		c_tX,(c_tY - c_tX)
c_tX:
	.zero		4200
	.type		c_tY,@object
	.size		c_tY,(c_strel - c_tY)
c_tY:
	.zero		4200
	.type		c_strel,@object
	.size		c_strel,(.L_4 - c_strel)
c_strel:
	.zero		2500
.L_4:


//--------------------- .nv.constant0._Z13dilate_kerneliiiiPf --------------------------
	.section	.nv.constant0._Z13dilate_kerneliiiiPf,"a",@progbits
	.sectionflags	@""
	.align	4
.nv.constant0._Z13dilate_kerneliiiiPf:
	.zero		928
	.align		4
        /*03a0*/ 	.word	[20@lo(0x0)=t_img]


//--------------------- .nv.constant0._Z12GICOV_kerneliPf --------------------------
	.section	.nv.constant0._Z12GICOV_kerneliPf,"a",@progbits
	.sectionflags	@""
	.align	4
.nv.constant0._Z12GICOV_kerneliPf:
	.zero		928
	.align		4
        /*03a0*/ 	.word	[20@lo(0x0)=t_grad_x]
	.align		4
        /*03a4*/ 	.word	[20@lo(0x0)=t_grad_y]


//--------------------- .text._Z13dilate_kerneliiiiPf --------------------------
	.section	.text._Z13dilate_kerneliiiiPf,"ax",@progbits
	.align	128
.text._Z13dilate_kerneliiiiPf:
        .type           _Z13dilate_kerneliiiiPf,@function
        .size           _Z13dilate_kerneliiiiPf,(.L_x_32 - _Z13dilate_kerneliiiiPf)
        .other          _Z13dilate_kerneliiiiPf,@"STO_CUDA_ENTRY STV_DEFAULT"
_Z13dilate_kerneliiiiPf:
[----:B------:R-:W-:Y:S08]  /*0000*/  LDC R1, c[0x0][0x37c] ;  /* 0x0000df00ff017b82 */ /* 0x000ff00000000800 */
[----:B------:R-:W0:Y:S01]  /*0010*/  LDC R9, c[0x0][0x380] ;  /* 0x0000e000ff097b82 */ /* 0x000e220000000800 */
[----:B------:R-:W1:Y:S01]  /*0020*/  S2R R5, SR_TID.X ;  /* 0x0000000000057919 */ /* 0x000e620000002100 */
[----:B------:R-:W2:Y:S01]  /*0030*/  LDCU UR7, c[0x0][0x388] ;  /* 0x00007100ff0777ac */ /* 0x000ea20008000800 */
[----:B------:R-:W3:Y:S05]  /*0040*/  LDCU.64 UR8, c[0x0][0x358] ;  /* 0x00006b00ff0877ac */ /* 0x000eea0008000a00 */
[----:B------:R-:W1:Y:S08]  /*0050*/  S2UR UR4, SR_CTAID.X ;  /* 0x00000000000479c3 */ /* 0x000e700000002500 */
[----:B------:R-:W1:Y:S01]  /*0060*/  LDC R4, c[0x0][0x360] ;  /* 0x0000d800ff047b82 */ /* 0x000e620000000800 */
[----:B--2---:R-:W-:Y:S01]  /*0070*/  UISETP.GT.AND UP0, UPT, UR7, URZ, UPT ;  /* 0x000000ff0700728c */ /* 0x004fe2000bf04270 */
[----:B0-----:R-:W-:-:S04]  /*0080*/  IABS R7, R9 ;  /* 0x0000000900077213 */ /* 0x001fc80000000000 */
[----:B------:R-:W0:Y:S01]  /*0090*/  I2F.RP R0, R7 ;  /* 0x0000000700007306 */ /* 0x000e220000209400 */
[----:B-1----:R-:W-:-:S07]  /*00a0*/  IMAD R4, R4, UR4, R5 ;  /* 0x0000000404047c24 */ /* 0x002fce000f8e0205 */
[----:B0-----:R-:W0:Y:S02]  /*00b0*/  MUFU.RCP R0, R0 ;  /* 0x0000000000007308 */ /* 0x001e240000001000 */
[----:B0-----:R-:W-:-:S06]  /*00c0*/  VIADD R2, R0, 0xffffffe ;  /* 0x0ffffffe00027836 */ /* 0x001fcc0000000000 */
[----:B------:R0:W1:Y:S02]  /*00d0*/  F2I.FTZ.U32.TRUNC.NTZ R3, R2 ;  /* 0x0000000200037305 */ /* 0x000064000021f000 */
[----:B0-----:R-:W-:Y:S02]  /*00e0*/  IMAD.MOV.U32 R2, RZ, RZ, RZ ;  /* 0x000000ffff027224 */ /* 0x001fe400078e00ff */
[----:B-1----:R-:W-:-:S04]  /*00f0*/  IMAD.MOV R6, RZ, RZ, -R3 ;  /* 0x000000ffff067224 */ /* 0x002fc800078e0a03 */
[----:B------:R-:W-:Y:S01]  /*0100*/  IMAD R5, R6, R7, RZ ;  /* 0x0000000706057224 */ /* 0x000fe200078e02ff */
[----:B------:R-:W-:-:S03]  /*0110*/  IABS R6, R4 ;  /* 0x0000000400067213 */ /* 0x000fc60000000000 */
[----:B------:R-:W-:Y:S01]  /*0120*/  IMAD.HI.U32 R3, R3, R5, R2 ;  /* 0x0000000503037227 */ /* 0x000fe200078e0002 */
[----:B------:R-:W-:-:S05]  /*0130*/  LOP3.LUT R5, RZ, R9, RZ, 0x33, !PT ;  /* 0x00000009ff057212 */ /* 0x000fca00078e33ff */
[----:B------:R-:W-:-:S04]  /*0140*/  IMAD.HI.U32 R3, R3, R6, RZ ;  /* 0x0000000603037227 */ /* 0x000fc800078e00ff */
[----:B------:R-:W-:-:S04]  /*0150*/  IMAD.MOV R0, RZ, RZ, -R3 ;  /* 0x000000ffff007224 */ /* 0x000fc800078e0a03 */
[----:B------:R-:W-:Y:S01]  /*0160*/  IMAD R2, R7, R0, R6 ;  /* 0x0000000007027224 */ /* 0x000fe200078e0206 */
[----:B------:R-:W-:-:S04]  /*0170*/  LOP3.LUT R0, R4, R9, RZ, 0x3c, !PT ;  /* 0x0000000904007212 */ /* 0x000fc800078e3cff */
[----:B------:R-:W-:Y:S02]  /*0180*/  ISETP.GT.U32.AND P0, PT, R7, R2, PT ;  /* 0x000000020700720c */ /* 0x000fe40003f04070 */
[----:B------:R-:W-:Y:S01]  /*0190*/  ISETP.GE.AND P1, PT, R0, RZ, PT ;  /* 0x000000ff0000720c */ /* 0x000fe20003f26270 */
[----:B------:R-:W-:-:S05]  /*01a0*/  VIADD R0, R3, 0x1 ;  /* 0x0000000103007836 */ /* 0x000fca0000000000 */
[----:B------:R-:W-:-:S05]  /*01b0*/  SEL R0, R0, R3, !P0 ;  /* 0x0000000300007207 */ /* 0x000fca0004000000 */
[----:B------:R-:W-:-:S04]  /*01c0*/  @!P0 IADD3 R2, PT, PT, R2, -R7, RZ ;  /* 0x8000000702028210 */ /* 0x000fc80007ffe0ff */
[----:B------:R-:W-:-:S13]  /*01d0*/  ISETP.GE.U32.AND P2, PT, R2, R7, PT ;  /* 0x000000070200720c */ /* 0x000fda0003f46070 */
[----:B------:R-:W-:Y:S01]  /*01e0*/  @P2 VIADD R0, R0, 0x1 ;  /* 0x0000000100002836 */ /* 0x000fe20000000000 */
[----:B------:R-:W-:-:S03]  /*01f0*/  ISETP.NE.AND P2, PT, R9, RZ, PT ;  /* 0x000000ff0900720c */ /* 0x000fc60003f45270 */
[----:B------:R-:W-:-:S05]  /*0200*/  @!P1 IMAD.MOV R0, RZ, RZ, -R0 ;  /* 0x000000ffff009224 */ /* 0x000fca00078e0a00 */
[----:B------:R-:W-:Y:S01]  /*0210*/  SEL R0, R5, R0, !P2 ;  /* 0x0000000005007207 */ /* 0x000fe20005000000 */
[----:B---3--:R-:W-:Y:S06]  /*0220*/  BRA.U !UP0, `(.L_x_0) ;  /* 0x0000000108fc7547 */ /* 0x008fec000b800000 */
[----:B------:R-:W-:Y:S01]  /*0230*/  IADD3 R3, PT, PT, -R3, RZ, RZ ;  /* 0x000000ff03037210 */ /* 0x000fe20007ffe1ff */
[----:B------:R-:W0:Y:S01]  /*0240*/  LDCU UR6, c[0x0][0x38c] ;  /* 0x00007180ff0677ac */ /* 0x000e220008000800 */
[----:B------:R-:W-:Y:S01]  /*0250*/  ISETP.GE.AND P1, PT, R4, RZ, PT ;  /* 0x000000ff0400720c */ /* 0x000fe20003f26270 */
[----:B------:R-:W-:Y:S02]  /*0260*/  BSSY.RECONVERGENT B0, `(.L_x_1) ;  /* 0x000003a000007945 */ /* 0x000fe40003800200 */
[----:B------:R-:W-:Y:S01]  /*0270*/  IMAD R2, R7, R3, R6 ;  /* 0x0000000307027224 */ /* 0x000fe200078e0206 */
[----:B------:R-:W-:Y:S01]  /*0280*/  USHF.R.S32.HI UR4, URZ, 0x1f, UR7 ;  /* 0x0000001fff047899 */ /* 0x000fe20008011407 */
[----:B------:R-:W-:Y:S01]  /*0290*/  IMAD.MOV.U32 R3, RZ, RZ, RZ ;  /* 0x000000ffff037224 */ /* 0x000fe200078e00ff */
[----:B------:R-:W1:Y:S01]  /*02a0*/  LDCU UR10, c[0x0][0x380] ;  /* 0x00007000ff0a77ac */ /* 0x000e620008000800 */
[----:B------:R-:W-:Y:S01]  /*02b0*/  @!P0 IMAD.IADD R2, R2, 0x1, -R7 ;  /* 0x0000000102028824 */ /* 0x000fe200078e0a07 */
[----:B------:R-:W-:-:S04]  /*02c0*/  ULOP3.LUT UR4, UR4, 0x1, URZ, 0xc0, !UPT ;  /* 0x0000000104047892 */ /* 0x000fc8000f8ec0ff */
[----:B------:R-:W-:Y:S01]  /*02d0*/  ISETP.GT.U32.AND P0, PT, R7, R2, PT ;  /* 0x000000020700720c */ /* 0x000fe20003f04070 */
[----:B------:R-:W-:Y:S02]  /*02e0*/  UIADD3 UR4, UPT, UPT, UR4, UR7, URZ ;  /* 0x0000000704047290 */ /* 0x000fe4000fffe0ff */
[----:B0-----:R-:W-:Y:S02]  /*02f0*/  USHF.R.S32.HI UR5, URZ, 0x1f, UR6 ;  /* 0x0000001fff057899 */ /* 0x001fe40008011406 */
[----:B------:R-:W-:Y:S02]  /*0300*/  USHF.R.S32.HI UR4, URZ, 0x1, UR4 ;  /* 0x00000001ff047899 */ /* 0x000fe40008011404 */
[----:B------:R-:W-:-:S06]  /*0310*/  ULOP3.LUT UR5, UR5, 0x1, URZ, 0xc0, !UPT ;  /* 0x0000000105057892 */ /* 0x000fcc000f8ec0ff */
[----:B------:R-:W-:Y:S01]  /*0320*/  @!P0 IMAD.IADD R2, R2, 0x1, -R7 ;  /* 0x0000000102028824 */ /* 0x000fe200078e0a07 */
[----:B------:R-:W-:Y:S01]  /*0330*/  UIADD3 UR5, UPT, UPT, UR5, UR6, URZ ;  /* 0x0000000605057290 */ /* 0x000fe2000fffe0ff */
[----:B------:R-:W-:Y:S02]  /*0340*/  IMAD.MOV.U32 R7, RZ, RZ, RZ ;  /* 0x000000ffff077224 */ /* 0x000fe400078e00ff */
[----:B------:R-:W-:Y:S01]  /*0350*/  @!P1 IMAD.MOV R2, RZ, RZ, -R2 ;  /* 0x000000ffff029224 */ /* 0x000fe200078e0a02 */
[----:B------:R-:W-:-:S04]  /*0360*/  USHF.R.S32.HI UR5, URZ, 0x1, UR5 ;  /* 0x00000001ff057899 */ /* 0x000fc80008011405 */
[----:B------:R-:W-:Y:S02]  /*0370*/  SEL R5, R5, R2, !P2 ;  /* 0x0000000205057207 */ /* 0x000fe40005000000 */
[----:B------:R-:W-:Y:S02]  /*0380*/  VIADD R10, R0, -UR5 ;  /* 0x80000005000a7c36 */ /* 0x000fe40008000000 */
[----:B------:R-:W-:-:S04]  /*0390*/  IADD3 R2, PT, PT, R5, -UR4, RZ ;  /* 0x8000000405027c10 */ /* 0x000fc8000fffe0ff */
[----:B-1----:R-:W-:-:S07]  /*03a0*/  IADD3 R13, PT, PT, R2, UR7, RZ ;  /* 0x00000007020d7c10 */ /* 0x002fce000fffe0ff */
.L_x_7:
[----:B------:R-:W0:Y:S01]  /*03b0*/  LDCU UR4, c[0x0][0x380] ;  /* 0x00007000ff0477ac */ /* 0x000e220008000800 */
[----:B------:R-:W1:Y:S01]  /*03c0*/  LDC R9, c[0x0][0x38c] ;  /* 0x0000e300ff097b82 */ /* 0x000e620000000800 */
[----:B------:R-:W-:Y:S01]  /*03d0*/  BSSY.RECONVERGENT B1, `(.L_x_2) ;  /* 0x000001e000017945 */ /* 0x000fe20003800200 */
[----:B0-----:R-:W-:-:S04]  /*03e0*/  ISETP.LT.AND P0, PT, R2, UR4, PT ;  /* 0x0000000402007c0c */ /* 0x001fc8000bf01270 */
[----:B------:R-:W-:-:S04]  /*03f0*/  ISETP.GE.AND P0, PT, R2, RZ, P0 ;  /* 0x000000ff0200720c */ /* 0x000fc80000706270 */
[----:B-1----:R-:W-:-:S13]  /*0400*/  ISETP.LE.OR P0, PT, R9, RZ, !P0 ;  /* 0x000000ff0900720c */ /* 0x002fda0004703670 */
[----:B------:R-:W-:Y:S05]  /*0410*/  @P0 BRA `(.L_x_3) ;  /* 0x0000000000640947 */ /* 0x000fea0003800000 */
[----:B------:R-:W0:Y:S01]  /*0420*/  LDC R8, c[0x0][0x384] ;  /* 0x0000e100ff087b82 */ /* 0x000e220000000800 */
[----:B------:R-:W-:Y:S02]  /*0430*/  HFMA2 R11, -RZ, RZ, 0, 0.021484375 ;  /* 0x00002580ff0b7431 */ /* 0x000fe400000001ff */
[----:B------:R-:W-:Y:S02]  /*0440*/  IMAD.IADD R12, R10, 0x1, R9 ;  /* 0x000000010a0c7824 */ /* 0x000fe400078e0209 */
[----:B------:R-:W-:Y:S02]  /*0450*/  IMAD.MOV.U32 R9, RZ, RZ, R10 ;  /* 0x000000ffff097224 */ /* 0x000fe400078e000a */
[----:B------:R-:W-:Y:S01]  /*0460*/  IMAD.MOV.U32 R4, RZ, RZ, RZ ;  /* 0x000000ffff047224 */ /* 0x000fe200078e00ff */
[----:B------:R-:W1:Y:S06]  /*0470*/  LDC R14, c[0x0][0x38c] ;  /* 0x0000e300ff0e7b82 */ /* 0x000e6c0000000800 */
.L_x_6:
[----:B-1----:R-:W-:Y:S01]  /*0480*/  IMAD R6, R3, R14, R4 ;  /* 0x0000000e03067224 */ /* 0x002fe200078e0204 */
[C---:B0-----:R-:W-:Y:S01]  /*0490*/  ISETP.LT.AND P0, PT, R9.reuse, R8, PT ;  /* 0x000000080900720c */ /* 0x041fe20003f01270 */
[----:B------:R-:W-:Y:S02]  /*04a0*/  BSSY.RECONVERGENT B2, `(.L_x_4) ;  /* 0x000000c000027945 */ /* 0x000fe40003800200 */
[----:B------:R-:W-:Y:S01]  /*04b0*/  IMAD R6, R6, 0x4, R11 ;  /* 0x0000000406067824 */ /* 0x000fe200078e020b */
[----:B------:R-:W-:-:S05]  /*04c0*/  ISETP.GE.AND P0, PT, R9, RZ, P0 ;  /* 0x000000ff0900720c */ /* 0x000fca0000706270 */
[----:B------:R-:W0:Y:S02]  /*04d0*/  LDC R6, c[0x3][R6] ;  /* 0x00c0000006067b82 */ /* 0x000e240000000800 */
[----:B0-----:R-:W-:-:S13]  /*04e0*/  FSETP.EQ.OR P0, PT, R6, RZ, !P0 ;  /* 0x000000ff0600720b */ /* 0x001fda0004702400 */
[----:B------:R-:W-:Y:S05]  /*04f0*/  @P0 BRA `(.L_x_5) ;  /* 0x0000000000180947 */ /* 0x000fea0003800000 */
[----:B------:R-:W0:Y:S01]  /*0500*/  LDCU UR4, c[0x0][0x3a0] ;  /* 0x00007400ff0477ac */ /* 0x000e220008000800 */
[----:B------:R-:W-:Y:S01]  /*0510*/  IMAD R6, R9, UR10, R2 ;  /* 0x0000000a09067c24 */ /* 0x000fe2000f8e0202 */
[----:B------:R-:W-:-:S05]  /*0520*/  UMOV UR5, URZ ;  /* 0x000000ff00057c82 */ /* 0x000fca0008000000 */
[----:B0-----:R-:W5:Y:S02]  /*0530*/  TLD.LZ RZ, R6, R6, UR4, 1D, 0x1 ;  /* 0x00ff04ff06067f66 */ /* 0x001f6400081e01ff */
[----:B-----5:R-:W-:-:S04]  /*0540*/  FSETP.GT.AND P0, PT, R6, R7, PT ;  /* 0x000000070600720b */ /* 0x020fc80003f04000 */
[----:B------:R-:W-:-:S09]  /*0550*/  FSEL R7, R6, R7, P0 ;  /* 0x0000000706077208 */ /* 0x000fd20000000000 */
.L_x_5:
[----:B------:R-:W-:Y:S05]  /*0560*/  BSYNC.RECONVERGENT B2 ;  /* 0x0000000000027941 */ /* 0x000fea0003800200 */
.L_x_4:
[----:B------:R-:W-:Y:S02]  /*0570*/  VIADD R9, R9, 0x1 ;  /* 0x0000000109097836 */ /* 0x000fe40000000000 */
[----:B------:R-:W-:-:S03]  /*0580*/  VIADD R4, R4, 0x1 ;  /* 0x0000000104047836 */ /* 0x000fc60000000000 */
[----:B------:R-:W-:-:S13]  /*0590*/  ISETP.NE.AND P0, PT, R9, R12, PT ;  /* 0x0000000c0900720c */ /* 0x000fda0003f05270 */
[----:B------:R-:W-:Y:S05]  /*05a0*/  @P0 BRA `(.L_x_6) ;  /* 0xfffffffc00b40947 */ /* 0x000fea000383ffff */
.L_x_3:
[----:B------:R-:W-:Y:S05]  /*05b0*/  BSYNC.RECONVERGENT B1 ;  /* 0x0000000000017941 */ /* 0x000fea0003800200 */
.L_x_2:
[----:B------:R-:W-:Y:S01]  /*05c0*/  IADD3 R2, PT, PT, R2, 0x1, RZ ;  /* 0x0000000102027810 */ /* 0x000fe20007ffe0ff */
[----:B------:R-:W-:-:S03]  /*05d0*/  VIADD R3, R3, 0x1 ;  /* 0x0000000103037836 */ /* 0x000fc60000000000 */
[----:B------:R-:W-:-:S13]  /*05e0*/  ISETP.NE.AND P0, PT, R2, R13, PT ;  /* 0x0000000d0200720c */ /* 0x000fda0003f05270 */
[----:B------:R-:W-:Y:S05]  /*05f0*/  @P0 BRA `(.L_x_7) ;  /* 0xfffffffc006c0947 */ /* 0x000fea000383ffff */
[----:B------:R-:W-:Y:S05]  /*0600*/  BSYNC.RECONVERGENT B0 ;  /* 0x0000000000007941 */ /* 0x000fea0003800200 */
.L_x_1:
[----:B------:R-:W-:Y:S05]  /*0610*/  BRA `(.L_x_8) ;  /* 0x00000000001c7947 */ /* 0x000fea0003800000 */
.L_x_0:
[----:B------:R-:W-:Y:S02]  /*0620*/  ISETP.GE.AND P1, PT, R4, RZ, PT ;  /* 0x000000ff0400720c */ /* 0x000fe40003f26270 */
[----:B------:R-:W-:Y:S01]  /*0630*/  ISETP.GT.U32.AND P0, PT, R7, R2, PT ;  /* 0x000000020700720c */ /* 0x000fe20003f04070 */
[----:B------:R-:W-:-:S05]  /*0640*/  IMAD.IADD R7, R2, 0x1, -R7 ;  /* 0x0000000102077824 */ /* 0x000fca00078e0a07 */
[----:B------:R-:W-:Y:S01]  /*0650*/  SEL R2, R7, R2, !P0 ;  /* 0x0000000207027207 */ /* 0x000fe20004000000 */
[----:B------:R-:W-:-:S04]  /*0660*/  IMAD.MOV.U32 R7, RZ, RZ, RZ ;  /* 0x000000ffff077224 */ /* 0x000fc800078e00ff */
[----:B------:R-:W-:-:S04]  /*0670*/  @!P1 IADD3 R2, PT, PT, -R2, RZ, RZ ;  /* 0x000000ff02029210 */ /* 0x000fc80007ffe1ff */
[----:B------:R-:W-:-:S07]  /*0680*/  SEL R5, R5, R2, !P2 ;  /* 0x0000000205057207 */ /* 0x000fce0005000000 */
.L_x_8:
[----:B------:R-:W0:Y:S01]  /*0690*/  LDC.64 R2, c[0x0][0x390] ;  /* 0x0000e400ff027b82 */ /* 0x000e220000000a00 */
[----:B------:R-:W1:Y:S02]  /*06a0*/  LDCU UR4, c[0x0][0x384] ;  /* 0x00007080ff0477ac */ /* 0x000e640008000800 */
[----:B-1----:R-:W-:-:S04]  /*06b0*/  IMAD R5, R5, UR4, R0 ;  /* 0x0000000405057c24 */ /* 0x002fc8000f8e0200 */
[----:B0-----:R-:W-:-:S05]  /*06c0*/  IMAD.WIDE R2, R5, 0x4, R2 ;  /* 0x0000000405027825 */ /* 0x001fca00078e0202 */
[----:B------:R-:W-:Y:S01]  /*06d0*/  STG.E desc[UR8][R2.64], R7 ;  /* 0x0000000702007986 */ /* 0x000fe2000c101908 */
[----:B------:R-:W-:Y:S05]  /*06e0*/  EXIT ;  /* 0x000000000000794d */ /* 0x000fea0003800000 */
.L_x_9:
[----:B------:R-:W-:-:S00]  /*06f0*/  BRA `(.L_x_9) ;  /* 0xfffffffc00fc7947 */ /* 0x000fc0000383ffff */
[----:B------:R-:W-:-:S00]  /*0700*/  NOP ;  /* 0x0000000000007918 */ /* 0x000fc00000000000 */
[----:B------:R-:W-:-:S00]  /*0710*/  NOP ;  /* 0x0000000000007918 */ /* 0x000fc00000000000 */
[----:B------:R-:W-:-:S00]  /*0720*/  NOP ;  /* 0x0000000000007918 */ /* 0x000fc00000000000 */
[----:B------:R-:W-:-:S00]  /*0730*/  NOP ;  /* 0x0000000000007918 */ /* 0x000fc00000000000 */
[----:B------:R-:W-:-:S00]  /*0740*/  NOP ;  /* 0x0000000000007918 */ /* 0x000fc00000000000 */
[----:B------:R-:W-:-:S00]  /*0750*/  NOP ;  /* 0x0000000000007918 */ /* 0x000fc00000000000 */
[----:B------:R-:W-:-:S00]  /*0760*/  NOP ;  /* 0x0000000000007918 */ /* 0x000fc00000000000 */
[----:B------:R-:W-:-:S00]  /*0770*/  NOP ;  /* 0x0000000000007918 */ /* 0x000fc00000000000 */
.L_x_32:


//--------------------- .text._Z12GICOV_kerneliPf --------------------------
	.section	.text._Z12GICOV_kerneliPf,"ax",@progbits
	.align	128
.text._Z12GICOV_kerneliPf:
        .type           _Z12GICOV_kerneliPf,@function
        .size           _Z12GICOV_kerneliPf,(.L_x_33 - _Z12GICOV_kerneliPf)
        .other          _Z12GICOV_kerneliPf,@"STO_CUDA_ENTRY STV_DEFAULT"
_Z12GICOV_kerneliPf:
[----:B------:R-:W-:Y:S08]  /*0000*/  LDC R1, c[0x0][0x37c] ;  /* 0x0000df00ff017b82 */ /* 0x000ff00000000800 */
[----:B------:R-:W0:Y:S01]  /*0010*/  S2UR UR15, SR_CTAID.X ;  /* 0x00000000000f79c3 */ /* 0x000e220000002500 */
[----:B------:R-:W1:Y:S01]  /*0020*/  S2R R6, SR_TID.X ;  /* 0x0000000000067919 */ /* 0x000e620000002100 */
[----:B------:R-:W-:Y:S01]  /*0030*/  IMAD.MOV.U32 R5, RZ, RZ, RZ ;  /* 0x000000ffff057224 */ /* 0x000fe200078e00ff */
[----:B------:R-:W2:Y:S01]  /*0040*/  LDCU.64 UR16, c[0x0][0x358] ;  /* 0x00006b00ff1077ac */ /* 0x000ea20008000a00 */
[----:B------:R-:W-:Y:S01]  /*0050*/  UMOV UR6, URZ ;  /* 0x000000ff00067c82 */ /* 0x000fe20008000000 */
[----:B------:R-:W-:Y:S01]  /*0060*/  UMOV UR4, URZ ;  /* 0x000000ff00047c82 */ /* 0x000fe20008000000 */
[----:B0-2---:R-:W-:-:S12]  /*0070*/  UIADD3 UR13, UPT, UPT, UR15, 0x16, URZ ;  /* 0x000000160f0d7890 */ /* 0x005fd8000fffe0ff */
.L_x_19:
[----:B------:R-:W0:Y:S01]  /*0080*/  LDC R8, c[0x0][0x380] ;  /* 0x0000e000ff087b82 */ /* 0x000e220000000800 */
[----:B------:R-:W-:Y:S01]  /*0090*/  USHF.L.U32 UR12, UR6, 0x2, URZ ;  /* 0x00000002060c7899 */ /* 0x000fe200080006ff */
[----:B------:R-:W-:Y:S01]  /*00a0*/  HFMA2 R2, -RZ, RZ, 0, 0 ;  /* 0x00000000ff027431 */ /* 0x000fe200000001ff */
[----:B------:R-:W-:Y:S01]  /*00b0*/  UIADD3 UR4, UPT, UPT, UR4, 0x1, URZ ;  /* 0x0000000104047890 */ /* 0x000fe2000fffe0ff */
[----:B------:R-:W-:Y:S01]  /*00c0*/  IMAD.MOV.U32 R7, RZ, RZ, RZ ;  /* 0x000000ffff077224 */ /* 0x000fe200078e00ff */
[----:B------:R-:W-:Y:S01]  /*00d0*/  UIADD3 UR18, UPT, UPT, UR12, 0x1518, URZ ;  /* 0x000015180c127890 */ /* 0x000fe2000fffe0ff */
[----:B------:R-:W-:Y:S01]  /*00e0*/  IMAD.MOV.U32 R0, RZ, RZ, RZ ;  /* 0x000000ffff007224 */ /* 0x000fe200078e00ff */
[----:B------:R-:W-:Y:S02]  /*00f0*/  UIADD3 UR12, UPT, UPT, UR12, 0x4b0, URZ ;  /* 0x000004b00c0c7890 */ /* 0x000fe4000fffe0ff */
[----:B------:R-:W-:Y:S01]  /*0100*/  UISETP.NE.AND UP1, UPT, UR4, 0x7, UPT ;  /* 0x000000070400788c */ /* 0x000fe2000bf25270 */
[----:B------:R-:W-:Y:S01]  /*0110*/  UMOV UR14, 0x1 ;  /* 0x00000001000e7882 */ /* 0x000fe20000000000 */
[----:B------:R-:W-:Y:S01]  /*0120*/  UMOV UR19, 0x258 ;  /* 0x0000025800137882 */ /* 0x000fe20000000000 */
[----:B------:R-:W-:-:S08]  /*0130*/  UMOV UR5, URZ ;  /* 0x000000ff00057c82 */ /* 0x000fd00008000000 */
.L_x_12:
[----:B------:R-:W1:Y:S01]  /*0140*/  LDCU UR8, c[0x3][UR18] ;  /* 0x00c00000120877ac */ /* 0x000e620008000800 */
[----:B------:R-:W2:Y:S01]  /*0150*/  LDCU UR7, c[0x3][UR12] ;  /* 0x00c000000c0777ac */ /* 0x000ea20008000800 */
[----:B------:R-:W3:Y:S01]  /*0160*/  LDCU UR10, c[0x0][0x3a4] ;  /* 0x00007480ff0a77ac */ /* 0x000ee20008000800 */
[----:B------:R-:W-:Y:S01]  /*0170*/  UMOV UR9, URZ ;  /* 0x000000ff00097c82 */ /* 0x000fe20008000000 */
[----:B------:R-:W-:Y:S01]  /*0180*/  UMOV UR11, URZ ;  /* 0x000000ff000b7c82 */ /* 0x000fe20008000000 */
[----:B-1----:R-:W-:Y:S01]  /*0190*/  VIADD R3, R6, UR8 ;  /* 0x0000000806037c36 */ /* 0x002fe20008000000 */
[----:B------:R-:W1:Y:S01]  /*01a0*/  LDCU UR8, c[0x0][0x3a0] ;  /* 0x00007400ff0877ac */ /* 0x000e620008000800 */
[----:B--2---:R-:W-:-:S06]  /*01b0*/  UIADD3 UR7, UPT, UPT, UR7, 0x16, UR15 ;  /* 0x0000001607077890 */ /* 0x004fcc000fffe00f */
[----:B0-----:R-:W-:-:S05]  /*01c0*/  IMAD R3, R8, UR7, R3 ;  /* 0x0000000708037c24 */ /* 0x001fca000f8e0203 */
[----:B------:R-:W-:-:S04]  /*01d0*/  IADD3 R4, PT, PT, R3, 0x16, RZ ;  /* 0x0000001603047810 */ /* 0x000fc80007ffe0ff */
[----:B-1----:R0:W5:Y:S01]  /*01e0*/  TLD.LZ RZ, R3, R4, UR8, 1D, 0x1 ;  /* 0x00ff08ff04037f66 */ /* 0x00216200081e01ff */
[----:B---3--:R-:W5:Y:S01]  /*01f0*/  TLD.LZ RZ, R10, R4, UR10, 1D, 0x1 ;  /* 0x00ff0aff040a7f66 */ /* 0x008f6200081e01ff */
[----:B------:R-:W1:Y:S01]  /*0200*/  LDCU UR7, c[0x3][UR19] ;  /* 0x00c00000130777ac */ /* 0x000e620008000800 */
[----:B------:R-:W-:Y:S01]  /*0210*/  I2FP.F32.S32 R14, UR14 ;  /* 0x0000000e000e7c45 */ /* 0x000fe20008201400 */
[----:B------:R-:W-:Y:S03]  /*0220*/  BSSY.RECONVERGENT B0, `(.L_x_10) ;  /* 0x0000011000007945 */ /* 0x000fe60003800200 */
[----:B------:R-:W2:Y:S01]  /*0230*/  MUFU.RCP R9, R14 ;  /* 0x0000000e00097308 */ /* 0x000ea20000001000 */
[----:B0-----:R-:W0:Y:S01]  /*0240*/  LDCU UR8, c[0x3][UR5] ;  /* 0x00c00000050877ac */ /* 0x001e220008000800 */
[----:B--2---:R-:W-:-:S04]  /*0250*/  FFMA R12, -R14, R9, 1 ;  /* 0x3f8000000e0c7423 */ /* 0x004fc80000000109 */
[----:B------:R-:W-:Y:S01]  /*0260*/  FFMA R12, R9, R12, R9 ;  /* 0x0000000c090c7223 */ /* 0x000fe20000000009 */
[----:B-1---5:R-:W-:-:S04]  /*0270*/  FMUL R3, R3, UR7 ;  /* 0x0000000703037c20 */ /* 0x022fc80008400000 */
[----:B0-----:R-:W-:-:S04]  /*0280*/  FFMA R10, R10, UR8, R3 ;  /* 0x000000080a0a7c23 */ /* 0x001fc80008000003 */
[C---:B------:R-:W-:Y:S01]  /*0290*/  FADD R3, R10.reuse, -R7 ;  /* 0x800000070a037221 */ /* 0x040fe20000000000 */
[----:B------:R-:W-:-:S03]  /*02a0*/  FADD R0, R10, R0 ;  /* 0x000000000a007221 */ /* 0x000fc60000000000 */
[----:B------:R-:W0:Y:S01]  /*02b0*/  FCHK P0, R3, R14 ;  /* 0x0000000e03007302 */ /* 0x000e220000000000 */
[----:B------:R-:W-:-:S04]  /*02c0*/  FFMA R9, R3, R12, RZ ;  /* 0x0000000c03097223 */ /* 0x000fc800000000ff */
[----:B------:R-:W-:-:S04]  /*02d0*/  FFMA R4, -R14, R9, R3 ;  /* 0x000000090e047223 */ /* 0x000fc80000000103 */
[----:B------:R-:W-:Y:S01]  /*02e0*/  FFMA R4, R12, R4, R9 ;  /* 0x000000040c047223 */ /* 0x000fe20000000009 */
[----:B0-----:R-:W-:Y:S06]  /*02f0*/  @!P0 BRA `(.L_x_11) ;  /* 0x00000000000c8947 */ /* 0x001fec0003800000 */
[----:B------:R-:W-:Y:S01]  /*0300*/  IMAD.MOV.U32 R4, RZ, RZ, R14 ;  /* 0x000000ffff047224 */ /* 0x000fe200078e000e */
[----:B------:R-:W-:-:S07]  /*0310*/  MOV R12, 0x330 ;  /* 0x00000330000c7802 */ /* 0x000fce0000000f00 */
[----:B------:R-:W-:Y:S05]  /*0320*/  CALL.REL.NOINC `($__internal_0_$__cuda_sm3x_div_rn_noftz_f32_slowpath) ;  /* 0x0000000400087944 */ /* 0x000fea0003c00000 */
.L_x_11:
[----:B------:R-:W-:Y:S05]  /*0330*/  BSYNC.RECONVERGENT B0 ;  /* 0x0000000000007941 */ /* 0x000fea0003800200 */
.L_x_10:
[----:B------:R-:W-:Y:S01]  /*0340*/  UIADD3 UR14, UPT, UPT, UR14, 0x1, URZ ;  /* 0x000000010e0e7890 */ /* 0x000fe2000fffe0ff */
[----:B------:R-:W-:Y:S01]  /*0350*/  FADD R7, R4, R7 ;  /* 0x0000000704077221 */ /* 0x000fe20000000000 */
[----:B------:R-:W-:Y:S02]  /*0360*/  UIADD3 UR12, UPT, UPT, UR12, 0x4, URZ ;  /* 0x000000040c0c7890 */ /* 0x000fe4000fffe0ff */
[----:B------:R-:W-:Y:S01]  /*0370*/  UISETP.NE.AND UP0, UPT, UR14, 0x97, UPT ;  /* 0x000000970e00788c */ /* 0x000fe2000bf05270 */
[----:B------:R-:W-:Y:S01]  /*0380*/  FADD R10, R10, -R7 ;  /* 0x800000070a0a7221 */ /* 0x000fe20000000000 */
[----:B------:R-:W-:Y:S02]  /*0390*/  UIADD3 UR18, UPT, UPT, UR18, 0x4, URZ ;  /* 0x0000000412127890 */ /* 0x000fe4000fffe0ff */
[----:B------:R-:W-:Y:S01]  /*03a0*/  UIADD3 UR5, UPT, UPT, UR5, 0x4, URZ ;  /* 0x0000000405057890 */ /* 0x000fe2000fffe0ff */
[----:B------:R-:W-:Y:S01]  /*03b0*/  FFMA R2, R3, R10, R2 ;  /* 0x0000000a03027223 */ /* 0x000fe20000000002 */
[----:B------:R-:W-:-:S03]  /*03c0*/  UIADD3 UR19, UPT, UPT, UR19, 0x4, URZ ;  /* 0x0000000413137890 */ /* 0x000fc6000fffe0ff */
[----:B------:R-:W-:Y:S09]  /*03d0*/  BRA.U UP0, `(.L_x_12) ;  /* 0xfffffffd00587547 */ /* 0x000ff2000b83ffff */
[----:B------:R-:W-:Y:S02]  /*03e0*/  HFMA2 R3, -RZ, RZ, 3.54296875, 0 ;  /* 0x43160000ff037431 */ /* 0x000fe400000001ff */
[----:B------:R-:W-:Y:S01]  /*03f0*/  IMAD.MOV.U32 R4, RZ, RZ, 0x3bda740e ;  /* 0x3bda740eff047424 */ /* 0x000fe200078e00ff */
[----:B------:R-:W0:Y:S01]  /*0400*/  FCHK P0, R0, 150 ;  /* 0x4316000000007902 */ /* 0x000e220000000000 */
[----:B------:R-:W-:Y:S02]  /*0410*/  BSSY.RECONVERGENT B0, `(.L_x_13) ;  /* 0x000000c000007945 */ /* 0x000fe40003800200 */
[----:B------:R-:W-:-:S04]  /*0420*/  FFMA R3, R4, -R3, 1 ;  /* 0x3f80000004037423 */ /* 0x000fc80000000803 */
[----:B------:R-:W-:-:S04]  /*0430*/  FFMA R3, R3, R4, 0.0066666668280959129333 ;  /* 0x3bda740e03037423 */ /* 0x000fc80000000004 */
[----:B------:R-:W-:-:S04]  /*0440*/  FFMA R7, R0, R3, RZ ;  /* 0x0000000300077223 */ /* 0x000fc800000000ff */
[----:B------:R-:W-:-:S04]  /*0450*/  FFMA R4, R7, -150, R0 ;  /* 0xc316000007047823 */ /* 0x000fc80000000000 */
[----:B------:R-:W-:Y:S01]  /*0460*/  FFMA R7, R3, R4, R7 ;  /* 0x0000000403077223 */ /* 0x000fe20000000007 */
[----:B0-----:R-:W-:Y:S06]  /*0470*/  @!P0 BRA `(.L_x_14) ;  /* 0x0000000000148947 */ /* 0x001fec0003800000 */
[----:B------:R-:W-:Y:S01]  /*0480*/  IMAD.MOV.U32 R3, RZ, RZ, R0 ;  /* 0x000000ffff037224 */ /* 0x000fe200078e0000 */
[----:B------:R-:W-:Y:S01]  /*0490*/  MOV R12, 0x4c0 ;  /* 0x000004c0000c7802 */ /* 0x000fe20000000f00 */
[----:B------:R-:W-:-:S07]  /*04a0*/  IMAD.MOV.U32 R4, RZ, RZ, 0x43160000 ;  /* 0x43160000ff047424 */ /* 0x000fce00078e00ff */
[----:B------:R-:W-:Y:S05]  /*04b0*/  CALL.REL.NOINC `($__internal_0_$__cuda_sm3x_div_rn_noftz_f32_slowpath) ;  /* 0x0000000000a47944 */ /* 0x000fea0003c00000 */
[----:B------:R-:W-:-:S07]  /*04c0*/  MOV R7, R4 ;  /* 0x0000000400077202 */ /* 0x000fce0000000f00 */
.L_x_14:
[----:B------:R-:W-:Y:S05]  /*04d0*/  BSYNC.RECONVERGENT B0 ;  /* 0x0000000000007941 */ /* 0x000fea0003800200 */
.L_x_13:
[----:B------:R-:W-:Y:S01]  /*04e0*/  IMAD.MOV.U32 R3, RZ, RZ, 0x3bdbeb62 ;  /* 0x3bdbeb62ff037424 */ /* 0x000fe200078e00ff */
[----:B------:R-:W0:Y:S01]  /*04f0*/  FCHK P0, R2, 149 ;  /* 0x4315000002007902 */ /* 0x000e220000000000 */
[----:B------:R-:W-:Y:S01]  /*0500*/  IMAD.MOV.U32 R0, RZ, RZ, 0x43150000 ;  /* 0x43150000ff007424 */ /* 0x000fe200078e00ff */
[----:B------:R-:W-:Y:S03]  /*0510*/  BSSY.RECONVERGENT B0, `(.L_x_15) ;  /* 0x000000b000007945 */ /* 0x000fe60003800200 */
[----:B------:R-:W-:-:S04]  /*0520*/  FFMA R0, R3, -R0, 1 ;  /* 0x3f80000003007423 */ /* 0x000fc80000000800 */
[----:B------:R-:W-:-:S04]  /*0530*/  FFMA R3, R0, R3, 0.0067114094272255897522 ;  /* 0x3bdbeb6200037423 */ /* 0x000fc80000000003 */
[----:B------:R-:W-:-:S04]  /*0540*/  FFMA R0, R2, R3, RZ ;  /* 0x0000000302007223 */ /* 0x000fc800000000ff */
[----:B------:R-:W-:-:S04]  /*0550*/  FFMA R4, R0, -149, R2 ;  /* 0xc315000000047823 */ /* 0x000fc80000000002 */
[----:B------:R-:W-:Y:S01]  /*0560*/  FFMA R4, R3, R4, R0 ;  /* 0x0000000403047223 */ /* 0x000fe20000000000 */
[----:B0-----:R-:W-:Y:S06]  /*0570*/  @!P0 BRA `(.L_x_16) ;  /* 0x0000000000108947 */ /* 0x001fec0003800000 */
[----:B------:R-:W-:Y:S01]  /*0580*/  MOV R3, R2 ;  /* 0x0000000200037202 */ /* 0x000fe20000000f00 */
[----:B------:R-:W-:Y:S01]  /*0590*/  IMAD.MOV.U32 R4, RZ, RZ, 0x43150000 ;  /* 0x43150000ff047424 */ /* 0x000fe200078e00ff */
[----:B------:R-:W-:-:S07]  /*05a0*/  MOV R12, 0x5c0 ;  /* 0x000005c0000c7802 */ /* 0x000fce0000000f00 */
[----:B------:R-:W-:Y:S05]  /*05b0*/  CALL.REL.NOINC `($__internal_0_$__cuda_sm3x_div_rn_noftz_f32_slowpath) ;  /* 0x0000000000647944 */ /* 0x000fea0003c00000 */
.L_x_16:
[----:B------:R-:W-:Y:S05]  /*05c0*/  BSYNC.RECONVERGENT B0 ;  /* 0x0000000000007941 */ /* 0x000fea0003800200 */
.L_x_15:
[----:B------:R-:W0:Y:S01]  /*05d0*/  MUFU.RCP R9, R4 ;  /* 0x0000000400097308 */ /* 0x000e220000001000 */
[----:B------:R-:W-:Y:S01]  /*05e0*/  FMUL R3, R7, R7 ;  /* 0x0000000707037220 */ /* 0x000fe20000400000 */
[----:B------:R-:W-:Y:S06]  /*05f0*/  BSSY.RECONVERGENT B0, `(.L_x_17) ;  /* 0x000000b000007945 */ /* 0x000fec0003800200 */
[----:B------:R-:W1:Y:S01]  /*0600*/  FCHK P0, R3, R4 ;  /* 0x0000000403007302 */ /* 0x000e620000000000 */
[----:B0-----:R-:W-:-:S04]  /*0610*/  FFMA R0, R9, -R4, 1 ;  /* 0x3f80000009007423 */ /* 0x001fc80000000804 */
[----:B------:R-:W-:-:S04]  /*0620*/  FFMA R0, R9, R0, R9 ;  /* 0x0000000009007223 */ /* 0x000fc80000000009 */
[----:B------:R-:W-:-:S04]  /*0630*/  FFMA R7, R3, R0, RZ ;  /* 0x0000000003077223 */ /* 0x000fc800000000ff */
[----:B------:R-:W-:-:S04]  /*0640*/  FFMA R2, R7, -R4, R3 ;  /* 0x8000000407027223 */ /* 0x000fc80000000003 */
[----:B------:R-:W-:Y:S01]  /*0650*/  FFMA R0, R0, R2, R7 ;  /* 0x0000000200007223 */ /* 0x000fe20000000007 */
[----:B-1----:R-:W-:Y:S06]  /*0660*/  @!P0 BRA `(.L_x_18) ;  /* 0x00000000000c8947 */ /* 0x002fec0003800000 */
[----:B------:R-:W-:-:S07]  /*0670*/  MOV R12, 0x690 ;  /* 0x00000690000c7802 */ /* 0x000fce0000000f00 */
[----:B------:R-:W-:Y:S05]  /*0680*/  CALL.REL.NOINC `($__internal_0_$__cuda_sm3x_div_rn_noftz_f32_slowpath) ;  /* 0x0000000000307944 */ /* 0x000fea0003c00000 */
[----:B------:R-:W-:-:S07]  /*0690*/  MOV R0, R4 ;  /* 0x0000000400007202 */ /* 0x000fce0000000f00 */
.L_x_18:
[----:B------:R-:W-:Y:S05]  /*06a0*/  BSYNC.RECONVERGENT B0 ;  /* 0x0000000000007941 */ /* 0x000fea0003800200 */
.L_x_17:
[----:B------:R-:W-:Y:S01]  /*06b0*/  FSETP.GT.AND P0, PT, R0, R5, PT ;  /* 0x000000050000720b */ /* 0x000fe20003f04000 */
[----:B------:R-:W-:-:S12]  /*06c0*/  UIADD3 UR6, UPT, UPT, UR6, 0x96, URZ ;  /* 0x0000009606067890 */ /* 0x000fd8000fffe0ff */
[----:B------:R-:W-:Y:S01]  /*06d0*/  @P0 IMAD.MOV.U32 R5, RZ, RZ, R0 ;  /* 0x000000ffff050224 */ /* 0x000fe200078e0000 */
[----:B------:R-:W-:Y:S06]  /*06e0*/  BRA.U UP1, `(.L_x_19) ;  /* 0xfffffff901647547 */ /* 0x000fec000b83ffff */
[----:B------:R-:W0:Y:S08]  /*06f0*/  LDC R7, c[0x0][0x380] ;  /* 0x0000e000ff077b82 */ /* 0x000e300000000800 */
[----:B------:R-:W1:Y:S01]  /*0700*/  LDC.64 R2, c[0x0][0x388] ;  /* 0x0000e200ff027b82 */ /* 0x000e620000000a00 */
[----:B0-----:R-:W-:-:S04]  /*0710*/  IMAD R7, R7, UR13, R6 ;  /* 0x0000000d07077c24 */ /* 0x001fc8000f8e0206 */
[----:B-1----:R-:W-:-:S05]  /*0720*/  IMAD.WIDE R2, R7, 0x4, R2 ;  /* 0x0000000407027825 */ /* 0x002fca00078e0202 */
[----:B------:R-:W-:Y:S01]  /*0730*/  STG.E desc[UR16][R2.64+0x58], R5 ;  /* 0x0000580502007986 */ /* 0x000fe2000c101910 */
[----:B------:R-:W-:Y:S05]  /*0740*/  EXIT ;  /* 0x000000000000794d */ /* 0x000fea0003800000 */
        .weak           $__internal_0_$__cuda_sm3x_div_rn_noftz_f32_slowpath
        .type           $__internal_0_$__cuda_sm3x_div_rn_noftz_f32_slowpath,@function
        .size           $__internal_0_$__cuda_sm3x_div_rn_noftz_f32_slowpath,(.L_x_33 - $__internal_0_$__cuda_sm3x_div_rn_noftz_f32_slowpath)
$__internal_0_$__cuda_sm3x_div_rn_noftz_f32_slowpath:
[----:B------:R-:W-:Y:S01]  /*0750*/  SHF.R.U32.HI R11, RZ, 0x17, R4 ;  /* 0x00000017ff0b7819 */ /* 0x000fe20000011604 */
[----:B------:R-:W-:Y:S01]  /*0760*/  BSSY.RECONVERGENT B1, `(.L_x_20) ;  /* 0x0000063000017945 */ /* 0x000fe20003800200 */
[----:B------:R-:W-:Y:S02]  /*0770*/  SHF.R.U32.HI R9, RZ, 0x17, R3 ;  /* 0x00000017ff097819 */ /* 0x000fe40000011603 */
[----:B------:R-:W-:Y:S02]  /*0780*/  LOP3.LUT R11, R11, 0xff, RZ, 0xc0, !PT ;  /* 0x000000ff0b0b7812 */ /* 0x000fe400078ec0ff */
[----:B------:R-:W-:Y:S02]  /*0790*/  LOP3.LUT R14, R9, 0xff, RZ, 0xc0, !PT ;  /* 0x000000ff090e7812 */ /* 0x000fe400078ec0ff */
[----:B------:R-:W-:Y:S02]  /*07a0*/  IADD3 R16, PT, PT, R11, -0x1, RZ ;  /* 0xffffffff0b107810 */ /* 0x000fe40007ffe0ff */
[----:B------:R-:W-:Y:S01]  /*07b0*/  MOV R13, R3 ;  /* 0x00000003000d7202 */ /* 0x000fe20000000f00 */
[----:B------:R-:W-:Y:S01]  /*07c0*/  VIADD R15, R14, 0xffffffff ;  /* 0xffffffff0e0f7836 */ /* 0x000fe20000000000 */
[----:B------:R-:W-:-:S04]  /*07d0*/  ISETP.GT.U32.AND P0, PT, R16, 0xfd, PT ;  /* 0x000000fd1000780c */ /* 0x000fc80003f04070 */
[----:B------:R-:W-:-:S13]  /*07e0*/  ISETP.GT.U32.OR P0, PT, R15, 0xfd, P0 ;  /* 0x000000fd0f00780c */ /* 0x000fda0000704470 */
[----:B------:R-:W-:Y:S01]  /*07f0*/  @!P0 IMAD.MOV.U32 R9, RZ, RZ, RZ ;  /* 0x000000ffff098224 */ /* 0x000fe200078e00ff */
[----:B------:R-:W-:Y:S06]  /*0800*/  @!P0 BRA `(.L_x_21) ;  /* 0x00000000005c8947 */ /* 0x000fec0003800000 */
[----:B------:R-:W-:Y:S02]  /*0810*/  FSETP.GTU.FTZ.AND P0, PT, |R3|, +INF , PT ;  /* 0x7f8000000300780b */ /* 0x000fe40003f1c200 */
[----:B------:R-:W-:-:S04]  /*0820*/  FSETP.GTU.FTZ.AND P1, PT, |R4|, +INF , PT ;  /* 0x7f8000000400780b */ /* 0x000fc80003f3c200 */
[----:B------:R-:W-:-:S13]  /*0830*/  PLOP3.LUT P0, PT, P0, P1, PT, 0xf8, 0x8f ;  /* 0x00000000008f781c */ /* 0x000fda0000703f70 */
[----:B------:R-:W-:Y:S05]  /*0840*/  @P0 BRA `(.L_x_22) ;  /* 0x00000004004c0947 */ /* 0x000fea0003800000 */
[----:B------:R-:W-:-:S13]  /*0850*/  LOP3.LUT P0, RZ, R4, 0x7fffffff, R13, 0xc8, !PT ;  /* 0x7fffffff04ff7812 */ /* 0x000fda000780c80d */
[----:B------:R-:W-:Y:S05]  /*0860*/  @!P0 BRA `(.L_x_23) ;  /* 0x00000004003c8947 */ /* 0x000fea0003800000 */
[C---:B------:R-:W-:Y:S02]  /*0870*/  FSETP.NEU.FTZ.AND P2, PT, |R3|.reuse, +INF , PT ;  /* 0x7f8000000300780b */ /* 0x040fe40003f5d200 */
[----:B------:R-:W-:Y:S02]  /*0880*/  FSETP.NEU.FTZ.AND P1, PT, |R4|, +INF , PT ;  /* 0x7f8000000400780b */ /* 0x000fe40003f3d200 */
[----:B------:R-:W-:-:S11]  /*0890*/  FSETP.NEU.FTZ.AND P0, PT, |R3|, +INF , PT ;  /* 0x7f8000000300780b */ /* 0x000fd60003f1d200 */
[----:B------:R-:W-:Y:S05]  /*08a0*/  @!P1 BRA !P2, `(.L_x_23) ;  /* 0x00000004002c9947 */ /* 0x000fea0005000000 */
[----:B------:R-:W-:-:S04]  /*08b0*/  LOP3.LUT P2, RZ, R13, 0x7fffffff, RZ, 0xc0, !PT ;  /* 0x7fffffff0dff7812 */ /* 0x000fc8000784c0ff */
[----:B------:R-:W-:-:S13]  /*08c0*/  PLOP3.LUT P1, PT, P1, P2, PT, 0x2f, 0xf2 ;  /* 0x0000000000f2781c */ /* 0x000fda0000f24577 */
[----:B------:R-:W-:Y:S05]  /*08d0*/  @P1 BRA `(.L_x_24) ;  /* 0x0000000400181947 */ /* 0x000fea0003800000 */
[----:B------:R-:W-:-:S04]  /*08e0*/  LOP3.LUT P1, RZ, R4, 0x7fffffff, RZ, 0xc0, !PT ;  /* 0x7fffffff04ff7812 */ /* 0x000fc8000782c0ff */
[----:B------:R-:W-:-:S13]  /*08f0*/  PLOP3.LUT P0, PT, P0, P1, PT, 0x2f, 0xf2 ;  /* 0x0000000000f2781c */ /* 0x000fda0000702577 */
[----:B------:R-:W-:Y:S05]  /*0900*/  @P0 BRA `(.L_x_25) ;  /* 0x0000000400000947 */ /* 0x000fea0003800000 */
[----:B------:R-:W-:Y:S02]  /*0910*/  ISETP.GE.AND P0, PT, R15, RZ, PT ;  /* 0x000000ff0f00720c */ /* 0x000fe40003f06270 */
[----:B------:R-:W-:-:S11]  /*0920*/  ISETP.GE.AND P1, PT, R16, RZ, PT ;  /* 0x000000ff1000720c */ /* 0x000fd60003f26270 */
[----:B------:R-:W-:Y:S01]  /*0930*/  @P0 MOV R9, RZ ;  /* 0x000000ff00090202 */ /* 0x000fe20000000f00 */
[----:B------:R-:W-:Y:S02]  /*0940*/  @!P0 IMAD.MOV.U32 R9, RZ, RZ, -0x40 ;  /* 0xffffffc0ff098424 */ /* 0x000fe400078e00ff */
[----:B------:R-:W-:Y:S01]  /*0950*/  @!P0 FFMA R13, R3, 1.84467440737095516160e+19, RZ ;  /* 0x5f800000030d8823 */ /* 0x000fe200000000ff */
[----:B------:R-:W-:Y:S02]  /*0960*/  @!P1 FFMA R4, R4, 1.84467440737095516160e+19, RZ ;  /* 0x5f80000004049823 */ /* 0x000fe400000000ff */
[----:B------:R-:W-:-:S07]  /*0970*/  @!P1 IADD3 R9, PT, PT, R9, 0x40, RZ ;  /* 0x0000004009099810 */ /* 0x000fce0007ffe0ff */
.L_x_21:
[----:B------:R-:W-:Y:S01]  /*0980*/  LEA R15, R11, 0xc0800000, 0x17 ;  /* 0xc08000000b0f7811 */ /* 0x000fe200078eb8ff */
[----:B------:R-:W-:Y:S01]  /*0990*/  BSSY.RECONVERGENT B2, `(.L_x_26) ;  /* 0x0000036000027945 */ /* 0x000fe20003800200 */
[----:B------:R-:W-:-:S03]  /*09a0*/  IADD3 R14, PT, PT, R14, -0x7f, RZ ;  /* 0xffffff810e0e7810 */ /* 0x000fc60007ffe0ff */
[----:B------:R-:W-:Y:S02]  /*09b0*/  IMAD.IADD R15, R4, 0x1, -R15 ;  /* 0x00000001040f7824 */ /* 0x000fe400078e0a0f */
[C---:B------:R-:W-:Y:S01]  /*09c0*/  IMAD R4, R14.reuse, -0x800000, R13 ;  /* 0xff8000000e047824 */ /* 0x040fe200078e020d */
[----:B------:R-:W-:Y:S01]  /*09d0*/  IADD3 R14, PT, PT, R14, 0x7f, -R11 ;  /* 0x0000007f0e0e7810 */ /* 0x000fe20007ffe80b */
[----:B------:R-:W0:Y:S01]  /*09e0*/  MUFU.RCP R16, R15 ;  /* 0x0000000f00107308 */ /* 0x000e220000001000 */
[----:B------:R-:W-:-:S03]  /*09f0*/  FADD.FTZ R17, -R15, -RZ ;  /* 0x800000ff0f117221 */ /* 0x000fc60000010100 */
[----:B------:R-:W-:Y:S02]  /*0a00*/  IMAD.IADD R14, R14, 0x1, R9 ;  /* 0x000000010e0e7824 */ /* 0x000fe400078e0209 */
[----:B0-----:R-:W-:-:S04]  /*0a10*/  FFMA R19, R16, R17, 1 ;  /* 0x3f80000010137423 */ /* 0x001fc80000000011 */
[----:B------:R-:W-:-:S04]  /*0a20*/  FFMA R13, R16, R19, R16 ;  /* 0x00000013100d7223 */ /* 0x000fc80000000010 */
[----:B------:R-:W-:-:S04]  /*0a30*/  FFMA R16, R4, R13, RZ ;  /* 0x0000000d04107223 */ /* 0x000fc800000000ff */
[----:B------:R-:W-:-:S04]  /*0a40*/  FFMA R18, R17, R16, R4 ;  /* 0x0000001011127223 */ /* 0x000fc80000000004 */
[----:B------:R-:W-:-:S04]  /*0a50*/  FFMA R18, R13, R18, R16 ;  /* 0x000000120d127223 */ /* 0x000fc80000000010 */
[----:B------:R-:W-:-:S04]  /*0a60*/  FFMA R17, R17, R18, R4 ;  /* 0x0000001211117223 */ /* 0x000fc80000000004 */
[----:B------:R-:W-:-:S05]  /*0a70*/  FFMA R4, R13, R17, R18 ;  /* 0x000000110d047223 */ /* 0x000fca0000000012 */
[----:B------:R-:W-:-:S04]  /*0a80*/  SHF.R.U32.HI R11, RZ, 0x17, R4 ;  /* 0x00000017ff0b7819 */ /* 0x000fc80000011604 */
[----:B------:R-:W-:-:S04]  /*0a90*/  LOP3.LUT R11, R11, 0xff, RZ, 0xc0, !PT ;  /* 0x000000ff0b0b7812 */ /* 0x000fc800078ec0ff */
[----:B------:R-:W-:-:S05]  /*0aa0*/  IADD3 R15, PT, PT, R11, R14, RZ ;  /* 0x0000000e0b0f7210 */ /* 0x000fca0007ffe0ff */
[----:B------:R-:W-:-:S05]  /*0ab0*/  VIADD R9, R15, 0xffffffff ;  /* 0xffffffff0f097836 */ /* 0x000fca0000000000 */
[----:B------:R-:W-:-:S13]  /*0ac0*/  ISETP.GE.U32.AND P0, PT, R9, 0xfe, PT ;  /* 0x000000fe0900780c */ /* 0x000fda0003f06070 */
[----:B------:R-:W-:Y:S05]  /*0ad0*/  @!P0 BRA `(.L_x_27) ;  /* 0x0000000000808947 */ /* 0x000fea0003800000 */
[----:B------:R-:W-:-:S13]  /*0ae0*/  ISETP.GT.AND P0, PT, R15, 0xfe, PT ;  /* 0x000000fe0f00780c */ /* 0x000fda0003f04270 */
[----:B------:R-:W-:Y:S05]  /*0af0*/  @P0 BRA `(.L_x_28) ;  /* 0x00000000006c0947 */ /* 0x000fea0003800000 */
[----:B------:R-:W-:-:S13]  /*0b00*/  ISETP.GE.AND P0, PT, R15, 0x1, PT ;  /* 0x000000010f00780c */ /* 0x000fda0003f06270 */
[----:B------:R-:W-:Y:S05]  /*0b10*/  @P0 BRA `(.L_x_29) ;  /* 0x0000000000740947 */ /* 0x000fea0003800000 */
[----:B------:R-:W-:Y:S02]  /*0b20*/  ISETP.GE.AND P0, PT, R15, -0x18, PT ;  /* 0xffffffe80f00780c */ /* 0x000fe40003f06270 */
[----:B------:R-:W-:-:S11]  /*0b30*/  LOP3.LUT R4, R4, 0x80000000, RZ, 0xc0, !PT ;  /* 0x8000000004047812 */ /* 0x000fd600078ec0ff */
[----:B------:R-:W-:Y:S05]  /*0b40*/  @!P0 BRA `(.L_x_29) ;  /* 0x0000000000688947 */ /* 0x000fea0003800000 */
[-CC-:B------:R-:W-:Y:S01]  /*0b50*/  FFMA.RZ R9, R13, R17.reuse, R18.reuse ;  /* 0x000000110d097223 */ /* 0x180fe2000000c012 */
[----:B------:R-:W-:Y:S01]  /*0b60*/  IADD3 R16, PT, PT, R15, 0x20, RZ ;  /* 0x000000200f107810 */ /* 0x000fe20007ffe0ff */
[-CC-:B------:R-:W-:Y:S01]  /*0b70*/  FFMA.RM R14, R13, R17.reuse, R18.reuse ;  /* 0x000000110d0e7223 */ /* 0x180fe20000004012 */
[----:B------:R-:W-:Y:S02]  /*0b80*/  ISETP.NE.AND P2, PT, R15, RZ, PT ;  /* 0x000000ff0f00720c */ /* 0x000fe40003f45270 */
[----:B------:R-:W-:Y:S01]  /*0b90*/  LOP3.LUT R11, R9, 0x7fffff, RZ, 0xc0, !PT ;  /* 0x007fffff090b7812 */ /* 0x000fe200078ec0ff */
[----:B------:R-:W-:Y:S01]  /*0ba0*/  FFMA.RP R9, R13, R17, R18 ;  /* 0x000000110d097223 */ /* 0x000fe20000008012 */
[----:B------:R-:W-:Y:S01]  /*0bb0*/  IMAD.MOV R13, RZ, RZ, -R15 ;  /* 0x000000ffff0d7224 */ /* 0x000fe200078e0a0f */
[----:B------:R-:W-:Y:S02]  /*0bc0*/  ISETP.NE.AND P1, PT, R15, RZ, PT ;  /* 0x000000ff0f00720c */ /* 0x000fe40003f25270 */
[----:B------:R-:W-:-:S02]  /*0bd0*/  LOP3.LUT R11, R11, 0x800000, RZ, 0xfc, !PT ;  /* 0x008000000b0b7812 */ /* 0x000fc400078efcff */
[----:B------:R-:W-:Y:S02]  /*0be0*/  FSETP.NEU.FTZ.AND P0, PT, R9, R14, PT ;  /* 0x0000000e0900720b */ /* 0x000fe40003f1d000 */
[----:B------:R-:W-:Y:S02]  /*0bf0*/  SHF.L.U32 R16, R11, R16, RZ ;  /* 0x000000100b107219 */ /* 0x000fe400000006ff */
[----:B------:R-:W-:Y:S02]  /*0c00*/  SEL R14, R13, RZ, P2 ;  /* 0x000000ff0d0e7207 */ /* 0x000fe40001000000 */
[----:B------:R-:W-:Y:S02]  /*0c10*/  ISETP.NE.AND P1, PT, R16, RZ, P1 ;  /* 0x000000ff1000720c */ /* 0x000fe40000f25270 */
[----:B------:R-:W-:Y:S02]  /*0c20*/  SHF.R.U32.HI R14, RZ, R14, R11 ;  /* 0x0000000eff0e7219 */ /* 0x000fe4000001160b */
[----:B------:R-:W-:-:S02]  /*0c30*/  PLOP3.LUT P0, PT, P0, P1, PT, 0xf8, 0x8f ;  /* 0x00000000008f781c */ /* 0x000fc40000703f70 */
[----:B------:R-:W-:Y:S02]  /*0c40*/  SHF.R.U32.HI R16, RZ, 0x1, R14 ;  /* 0x00000001ff107819 */ /* 0x000fe4000001160e */
[----:B------:R-:W-:-:S04]  /*0c50*/  SEL R9, RZ, 0x1, !P0 ;  /* 0x00000001ff097807 */ /* 0x000fc80004000000 */
[----:B------:R-:W-:-:S04]  /*0c60*/  LOP3.LUT R9, R9, 0x1, R16, 0xf8, !PT ;  /* 0x0000000109097812 */ /* 0x000fc800078ef810 */
[----:B------:R-:W-:-:S04]  /*0c70*/  LOP3.LUT R9, R9, R14, RZ, 0xc0, !PT ;  /* 0x0000000e09097212 */ /* 0x000fc800078ec0ff */
[----:B------:R-:W-:-:S04]  /*0c80*/  IADD3 R9, PT, PT, R16, R9, RZ ;  /* 0x0000000910097210 */ /* 0x000fc80007ffe0ff */
[----:B------:R-:W-:Y:S01]  /*0c90*/  LOP3.LUT R4, R9, R4, RZ, 0xfc, !PT ;  /* 0x0000000409047212 */ /* 0x000fe200078efcff */
[----:B------:R-:W-:Y:S06]  /*0ca0*/  BRA `(.L_x_29) ;  /* 0x0000000000107947 */ /* 0x000fec0003800000 */
.L_x_28:
[----:B------:R-:W-:-:S04]  /*0cb0*/  LOP3.LUT R4, R4, 0x80000000, RZ, 0xc0, !PT ;  /* 0x8000000004047812 */ /* 0x000fc800078ec0ff */
[----:B------:R-:W-:Y:S01]  /*0cc0*/  LOP3.LUT R4, R4, 0x7f800000, RZ, 0xfc, !PT ;  /* 0x7f80000004047812 */ /* 0x000fe200078efcff */
[----:B------:R-:W-:Y:S06]  /*0cd0*/  BRA `(.L_x_29) ;  /* 0x0000000000047947 */ /* 0x000fec0003800000 */
.L_x_27:
[----:B------:R-:W-:-:S07]  /*0ce0*/  IMAD R4, R14, 0x800000, R4 ;  /* 0x008000000e047824 */ /* 0x000fce00078e0204 */
.L_x_29:
[----:B------:R-:W-:Y:S05]  /*0cf0*/  BSYNC.RECONVERGENT B2 ;  /* 0x0000000000027941 */ /* 0x000fea0003800200 */
.L_x_26:
[----:B------:R-:W-:Y:S05]  /*0d00*/  BRA `(.L_x_30) ;  /* 0x0000000000207947 */ /* 0x000fea0003800000 */
.L_x_25:
[----:B------:R-:W-:-:S04]  /*0d10*/  LOP3.LUT R4, R4, 0x80000000, R13, 0x48, !PT ;  /* 0x8000000004047812 */ /* 0x000fc800078e480d */
[----:B------:R-:W-:Y:S01]  /*0d20*/  LOP3.LUT R4, R4, 0x7f800000, RZ, 0xfc, !PT ;  /* 0x7f80000004047812 */ /* 0x000fe200078efcff */
[----:B------:R-:W-:Y:S06]  /*0d30*/  BRA `(.L_x_30) ;  /* 0x0000000000147947 */ /* 0x000fec0003800000 */
.L_x_24:
[----:B------:R-:W-:Y:S01]  /*0d40*/  LOP3.LUT R4, R4, 0x80000000, R13, 0x48, !PT ;  /* 0x8000000004047812 */ /* 0x000fe200078e480d */
[----:B------:R-:W-:Y:S06]  /*0d50*/  BRA `(.L_x_30) ;  /* 0x00000000000c7947 */ /* 0x000fec0003800000 */
.L_x_23:
[----:B------:R-:W0:Y:S01]  /*0d60*/  MUFU.RSQ R4, -QNAN ;  /* 0xffc0000000047908 */ /* 0x000e220000001400 */
[----:B------:R-:W-:Y:S05]  /*0d70*/  BRA `(.L_x_30) ;  /* 0x0000000000047947 */ /* 0x000fea0003800000 */
.L_x_22:
[----:B------:R-:W-:-:S07]  /*0d80*/  FADD.FTZ R4, R3, R4 ;  /* 0x0000000403047221 */ /* 0x000fce0000010000 */
.L_x_30:
[----:B------:R-:W-:Y:S05]  /*0d90*/  BSYNC.RECONVERGENT B1 ;  /* 0x0000000000017941 */ /* 0x000fea0003800200 */
.L_x_20:
[----:B------:R-:W-:-:S04]  /*0da0*/  HFMA2 R13, -RZ, RZ, 0, 0 ;  /* 0x00000000ff0d7431 */ /* 0x000fc800000001ff */
[----:B0-----:R-:W-:Y:S05]  /*0db0*/  RET.REL.NODEC R12 `(_Z12GICOV_kerneliPf) ;  /* 0xfffffff00c907950 */ /* 0x001fea0003c3ffff */
.L_x_31:
        /* <DEDUP_REMOVED lines=12> */
.L_x_33:


//--------------------- .nv.shared.reserved.0     --------------------------
	.section	.nv.shared.reserved.0,"aw",@nobits
	.weak		__nv_reservedSMEM_offset_0_alias
	.size		__nv_reservedSMEM_offset_0_alias, 0, 64
	.other		__nv_reservedSMEM_offset_0_alias,@"STO_CUDA_RESERVED_SHARED STV_DEFAULT"
__nv_reservedSMEM_offset_0_alias:
	.zero		0
	.zero		64


//--------------------- SYMBOLS --------------------------

	.type		.nv.reservedSmem.offset0,@object
	.size		.nv.reservedSmem.offset0,0x4
	.type		t_img,@"STT_CUDA_TEXTURE"
	.type		t_grad_x,@"STT_CUDA_TEXTURE"
	.type		t_grad_y,@"STT_CUDA_TEXTURE"
